//
// Generated by NVIDIA NVVM Compiler
//
// Compiler Build ID: CL-36424714
// Cuda compilation tools, release 13.0, V13.0.88
// Based on NVVM 20.0.0
//

.version 9.0
.target sm_100
.address_size 64

	// .globl	inplace_add_kernel

.visible .entry inplace_add_kernel(
	.param .u64 .ptr .align 1 inplace_add_kernel_param_0,
	.param .u64 .ptr .align 1 inplace_add_kernel_param_1,
	.param .u32 inplace_add_kernel_param_2
)
{
	.reg .pred 	%p<2>;
	.reg .b32 	%r<6>;
	.reg .b32 	%f<4>;
	.reg .b64 	%rd<8>;

	ld.param.u64 	%rd1, [inplace_add_kernel_param_0];
	ld.param.u64 	%rd2, [inplace_add_kernel_param_1];
	ld.param.u32 	%r2, [inplace_add_kernel_param_2];
	mov.u32 	%r3, %ctaid.x;
	mov.u32 	%r4, %ntid.x;
	mov.u32 	%r5, %tid.x;
	mad.lo.s32 	%r1, %r3, %r4, %r5;
	setp.ge.s32 	%p1, %r1, %r2;
	@%p1 bra 	$L__BB0_2;
	cvta.to.global.u64 	%rd3, %rd1;
	cvta.to.global.u64 	%rd4, %rd2;
	mul.wide.s32 	%rd5, %r1, 4;
	add.s64 	%rd6, %rd3, %rd5;
	ld.global.f32 	%f1, [%rd6];
	add.s64 	%rd7, %rd4, %rd5;
	ld.global.f32 	%f2, [%rd7];
	add.f32 	%f3, %f1, %f2;
	st.global.f32 	[%rd7], %f3;
$L__BB0_2:
	ret;

}
	// .globl	regular_add_kernel
.visible .entry regular_add_kernel(
	.param .u64 .ptr .align 1 regular_add_kernel_param_0,
	.param .u64 .ptr .align 1 regular_add_kernel_param_1,
	.param .u64 .ptr .align 1 regular_add_kernel_param_2,
	.param .u32 regular_add_kernel_param_3
)
{
	.reg .pred 	%p<2>;
	.reg .b32 	%r<6>;
	.reg .b32 	%f<4>;
	.reg .b64 	%rd<11>;

	ld.param.u64 	%rd1, [regular_add_kernel_param_0];
	ld.param.u64 	%rd2, [regular_add_kernel_param_1];
	ld.param.u64 	%rd3, [regular_add_kernel_param_2];
	ld.param.u32 	%r2, [regular_add_kernel_param_3];
	mov.u32 	%r3, %ctaid.x;
	mov.u32 	%r4, %ntid.x;
	mov.u32 	%r5, %tid.x;
	mad.lo.s32 	%r1, %r3, %r4, %r5;
	setp.ge.s32 	%p1, %r1, %r2;
	@%p1 bra 	$L__BB1_2;
	cvta.to.global.u64 	%rd4, %rd1;
	cvta.to.global.u64 	%rd5, %rd2;
	cvta.to.global.u64 	%rd6, %rd3;
	mul.wide.s32 	%rd7, %r1, 4;
	add.s64 	%rd8, %rd4, %rd7;
	ld.global.f32 	%f1, [%rd8];
	add.s64 	%rd9, %rd5, %rd7;
	ld.global.f32 	%f2, [%rd9];
	add.f32 	%f3, %f1, %f2;
	add.s64 	%rd10, %rd6, %rd7;
	st.global.f32 	[%rd10], %f3;
$L__BB1_2:
	ret;

}


// ===== COMPILED SASS (sm_100) =====

	.target	sm_100

	.elftype	@"ET_EXEC"


//--------------------- .note.nv.tkinfo           --------------------------
	.section	.note.nv.tkinfo,"",@"SHT_NOTE"
	.sectionflags	@"SHF_NOTE_NV_TKINFO"
	.tkinfo
        /*0018*/ 	.word	0x00000002
        /*0030*/ 	.string	""
        /*0030*/ 	.string	"ptxas"
        /*0030*/ 	.string	"Cuda compilation tools, release 13.0, V13.0.88"
        /*0030*/ 	.string	"Build cuda_13.0.r13.0/compiler.36424714_0"
        /*0030*/ 	.string	"-arch sm_100 -m 64 "



//--------------------- .note.nv.cuinfo           --------------------------
	.section	.note.nv.cuinfo,"",@"SHT_NOTE"
	.sectionflags	@"SHF_NOTE_NV_CUINFO"
        /*0018*/ 	.short	0x0002
        /*001a*/ 	.short	0x0064
        /*001c*/ 	.short	0x0082
	.zero		2


//--------------------- .nv.info                  --------------------------
	.section	.nv.info,"",@"SHT_CUDA_INFO"
	.align	4


	//----- nvinfo : EIATTR_REGCOUNT
	.align		4
        /*0000*/ 	.byte	0x04, 0x2f
        /*0002*/ 	.short	(.L_1 - .L_0)
	.align		4
.L_0:
        /*0004*/ 	.word	index@(inplace_add_kernel)
        /*0008*/ 	.word	0x0000000a


	//----- nvinfo : EIATTR_FRAME_SIZE
	.align		4
.L_1:
        /*000c*/ 	.byte	0x04, 0x11
        /*000e*/ 	.short	(.L_3 - .L_2)
	.align		4
.L_2:
        /*0010*/ 	.word	index@(inplace_add_kernel)
        /*0014*/ 	.word	0x00000000


	//----- nvinfo : EIATTR_REGCOUNT
	.align		4
.L_3:
        /*0018*/ 	.byte	0x04, 0x2f
        /*001a*/ 	.short	(.L_5 - .L_4)
	.align		4
.L_4:
        /*001c*/ 	.word	index@(regular_add_kernel)
        /*0020*/ 	.word	0x0000000c


	//----- nvinfo : EIATTR_FRAME_SIZE
	.align		4
.L_5:
        /*0024*/ 	.byte	0x04, 0x11
        /*0026*/ 	.short	(.L_7 - .L_6)
	.align		4
.L_6:
        /*0028*/ 	.word	index@(regular_add_kernel)
        /*002c*/ 	.word	0x00000000


	//----- nvinfo : EIATTR_MIN_STACK_SIZE
	.align		4
.L_7:
        /*0030*/ 	.byte	0x04, 0x12
        /*0032*/ 	.short	(.L_9 - .L_8)
	.align		4
.L_8:
        /*0034*/ 	.word	index@(regular_add_kernel)
        /*0038*/ 	.word	0x00000000


	//----- nvinfo : EIATTR_MIN_STACK_SIZE
	.align		4
.L_9:
        /*003c*/ 	.byte	0x04, 0x12
        /*003e*/ 	.short	(.L_11 - .L_10)
	.align		4
.L_10:
        /*0040*/ 	.word	index@(inplace_add_kernel)
        /*0044*/ 	.word	0x00000000
.L_11:


//--------------------- .nv.compat                --------------------------
	.section	.nv.compat,"",@"SHT_CUDA_COMPAT_INFO"
	.align	4
        /*0000*/ 	.byte	0x02, 0x09, 0x00, 0x00, 0x02, 0x02, 0x01, 0x00, 0x02, 0x05, 0x05, 0x00, 0x03, 0x07, 0x01, 0x01
        /*0010*/ 	.byte	0x02, 0x03, 0x00, 0x00, 0x02, 0x06, 0x01, 0x00, 0x04, 0x0b, 0x08, 0x00, 0x09, 0x00, 0x00, 0x00
        /*0020*/ 	.byte	0x00, 0x00, 0x00, 0x00


//--------------------- .nv.info.regular_add_kernel --------------------------
	.section	.nv.info.regular_add_kernel,"",@"SHT_CUDA_INFO"
	.sectionflags	@""
	.align	4


	//----- nvinfo : EIATTR_CUDA_API_VERSION
	.align		4
        /*0000*/ 	.byte	0x04, 0x37
        /*0002*/ 	.short	(.L_13 - .L_12)
.L_12:
        /*0004*/ 	.word	0x00000082


	//----- nvinfo : EIATTR_KPARAM_INFO
	.align		4
.L_13:
        /*0008*/ 	.byte	0x04, 0x17
        /*000a*/ 	.short	(.L_15 - .L_14)
.L_14:
        /*000c*/ 	.word	0x00000000
        /*0010*/ 	.short	0x0003
        /*0012*/ 	.short	0x0018
        /*0014*/ 	.byte	0x00, 0xf0, 0x11, 0x00


	//----- nvinfo : EIATTR_KPARAM_INFO
	.align		4
.L_15:
        /*0018*/ 	.byte	0x04, 0x17
        /*001a*/ 	.short	(.L_17 - .L_16)
.L_16:
        /*001c*/ 	.word	0x00000000
        /*0020*/ 	.short	0x0002
        /*0022*/ 	.short	0x0010
        /*0024*/ 	.byte	0x00, 0xf5, 0x21, 0x00


	//----- nvinfo : EIATTR_KPARAM_INFO
	.align		4
.L_17:
        /*0028*/ 	.byte	0x04, 0x17
        /*002a*/ 	.short	(.L_19 - .L_18)
.L_18:
        /*002c*/ 	.word	0x00000000
        /*0030*/ 	.short	0x0001
        /*0032*/ 	.short	0x0008
        /*0034*/ 	.byte	0x00, 0xf5, 0x21, 0x00


	//----- nvinfo : EIATTR_KPARAM_INFO
	.align		4
.L_19:
        /*0038*/ 	.byte	0x04, 0x17
        /*003a*/ 	.short	(.L_21 - .L_20)
.L_20:
        /*003c*/ 	.word	0x00000000
        /*0040*/ 	.short	0x0000
        /*0042*/ 	.short	0x0000
        /*0044*/ 	.byte	0x00, 0xf5, 0x21, 0x00


	//----- nvinfo : EIATTR_SPARSE_MMA_MASK
	.align		4
.L_21:
        /*0048*/ 	.byte	0x03, 0x50
        /*004a*/ 	.short	0x0000


	//----- nvinfo : EIATTR_MAXREG_COUNT
	.align		4
        /*004c*/ 	.byte	0x03, 0x1b
        /*004e*/ 	.short	0x00ff


	//----- nvinfo : EIATTR_MERCURY_ISA_VERSION
	.align		4
        /*0050*/ 	.byte	0x03, 0x5f
        /*0052*/ 	.short	0x0101


	//----- nvinfo : EIATTR_VRC_CTA_INIT_COUNT
	.align		4
        /*0054*/ 	.byte	0x02, 0x4a
	.zero		1
	.zero		1


	//----- nvinfo : EIATTR_EXIT_INSTR_OFFSETS
	.align		4
        /*0058*/ 	.byte	0x04, 0x1c
        /*005a*/ 	.short	(.L_23 - .L_22)


	//   ....[0]....
.L_22:
        /*005c*/ 	.word	0x00000070


	//   ....[1]....
        /*0060*/ 	.word	0x00000130


	//----- nvinfo : EIATTR_CBANK_PARAM_SIZE
	.align		4
.L_23:
        /*0064*/ 	.byte	0x03, 0x19
        /*0066*/ 	.short	0x001c


	//----- nvinfo : EIATTR_PARAM_CBANK
	.align		4
        /*0068*/ 	.byte	0x04, 0x0a
        /*006a*/ 	.short	(.L_25 - .L_24)
	.align		4
.L_24:
        /*006c*/ 	.word	index@(.nv.constant0.regular_add_kernel)
        /*0070*/ 	.short	0x0380
        /*0072*/ 	.short	0x001c


	//----- nvinfo : EIATTR_SW_WAR
	.align		4
.L_25:
        /*0074*/ 	.byte	0x04, 0x36
        /*0076*/ 	.short	(.L_27 - .L_26)
.L_26:
        /*0078*/ 	.word	0x00000008
.L_27:


//--------------------- .nv.info.inplace_add_kernel --------------------------
	.section	.nv.info.inplace_add_kernel,"",@"SHT_CUDA_INFO"
	.sectionflags	@""
	.align	4


	//----- nvinfo : EIATTR_CUDA_API_VERSION
	.align		4
        /*0000*/ 	.byte	0x04, 0x37
        /*0002*/ 	.short	(.L_29 - .L_28)
.L_28:
        /*0004*/ 	.word	0x00000082


	//----- nvinfo : EIATTR_KPARAM_INFO
	.align		4
.L_29:
        /*0008*/ 	.byte	0x04, 0x17
        /*000a*/ 	.short	(.L_31 - .L_30)
.L_30:
        /*000c*/ 	.word	0x00000000
        /*0010*/ 	.short	0x0002
        /*0012*/ 	.short	0x0010
        /*0014*/ 	.byte	0x00, 0xf0, 0x11, 0x00


	//----- nvinfo : EIATTR_KPARAM_INFO
	.align		4
.L_31:
        /*0018*/ 	.byte	0x04, 0x17
        /*001a*/ 	.short	(.L_33 - .L_32)
.L_32:
        /*001c*/ 	.word	0x00000000
        /*0020*/ 	.short	0x0001
        /*0022*/ 	.short	0x0008
        /*0024*/ 	.byte	0x00, 0xf5, 0x21, 0x00


	//----- nvinfo : EIATTR_KPARAM_INFO
	.align		4
.L_33:
        /*0028*/ 	.byte	0x04, 0x17
        /*002a*/ 	.short	(.L_35 - .L_34)
.L_34:
        /*002c*/ 	.word	0x00000000
        /*0030*/ 	.short	0x0000
        /*0032*/ 	.short	0x0000
        /*0034*/ 	.byte	0x00, 0xf5, 0x21, 0x00


	//----- nvinfo : EIATTR_SPARSE_MMA_MASK
	.align		4
.L_35:
        /*0038*/ 	.byte	0x03, 0x50
        /*003a*/ 	.short	0x0000


	//----- nvinfo : EIATTR_MAXREG_COUNT
	.align		4
        /*003c*/ 	.byte	0x03, 0x1b
        /*003e*/ 	.short	0x00ff


	//----- nvinfo : EIATTR_MERCURY_ISA_VERSION
	.align		4
        /*0040*/ 	.byte	0x03, 0x5f
        /*0042*/ 	.short	0x0101


	//----- nvinfo : EIATTR_VRC_CTA_INIT_COUNT
	.align		4
        /*0044*/ 	.byte	0x02, 0x4a
	.zero		1
	.zero		1


	//----- nvinfo : EIATTR_EXIT_INSTR_OFFSETS
	.align		4
        /*0048*/ 	.byte	0x04, 0x1c
        /*004a*/ 	.short	(.L_37 - .L_36)


	//   ....[0]....
.L_36:
        /*004c*/ 	.word	0x00000070


	//   ....[1]....
        /*0050*/ 	.word	0x00000110


	//----- nvinfo : EIATTR_CBANK_PARAM_SIZE
	.align		4
.L_37:
        /*0054*/ 	.byte	0x03, 0x19
        /*0056*/ 	.short	0x0014


	//----- nvinfo : EIATTR_PARAM_CBANK
	.align		4
        /*0058*/ 	.byte	0x04, 0x0a
        /*005a*/ 	.short	(.L_39 - .L_38)
	.align		4
.L_38:
        /*005c*/ 	.word	index@(.nv.constant0.inplace_add_kernel)
        /*0060*/ 	.short	0x0380
        /*0062*/ 	.short	0x0014


	//----- nvinfo : EIATTR_SW_WAR
	.align		4
.L_39:
        /*0064*/ 	.byte	0x04, 0x36
        /*0066*/ 	.short	(.L_41 - .L_40)
.L_40:
        /*0068*/ 	.word	0x00000008
.L_41:


//--------------------- .nv.callgraph             --------------------------
	.section	.nv.callgraph,"",@"SHT_CUDA_CALLGRAPH"
	.align	4
	.sectionentsize	8
	.align		4
        /*0000*/ 	.word	0x00000000
	.align		4
        /*0004*/ 	.word	0xffffffff
	.align		4
        /*0008*/ 	.word	0x00000000
	.align		4
        /*000c*/ 	.word	0xfffffffe
	.align		4
        /*0010*/ 	.word	0x00000000
	.align		4
        /*0014*/ 	.word	0xfffffffd
	.align		4
        /*0018*/ 	.word	0x00000000
	.align		4
        /*001c*/ 	.word	0xfffffffc


//--------------------- .text.regular_add_kernel  --------------------------
	.section	.text.regular_add_kernel,"ax",@progbits
	.align	128
        .global         regular_add_kernel
        .type           regular_add_kernel,@function
        .size           regular_add_kernel,(.L_x_2 - regular_add_kernel)
        .other          regular_add_kernel,@"STO_CUDA_ENTRY STV_DEFAULT"
regular_add_kernel:
.text.regular_add_kernel:
[----:B------:R-:W-:Y:S01]  /*0000*/  LDC R1, c[0x0][0x37c] ;  /* 0x0000df00ff017b82 */ /* 0x000fe20000000800 */
[----:B------:R-:W0:Y:S07]  /*0010*/  S2R R0, SR_TID.X ;  /* 0x0000000000007919 */ /* 0x000e2e0000002100 */
[----:B------:R-:W0:Y:S01]  /*0020*/  S2UR UR4, SR_CTAID.X ;  /* 0x00000000000479c3 */ /* 0x000e220000002500 */
[----:B------:R-:W1:Y:S07]  /*0030*/  LDCU UR5, c[0x0][0x398] ;  /* 0x00007300ff0577ac */ /* 0x000e6e0008000800 */
[----:B------:R-:W0:Y:S02]  /*0040*/  LDC R9, c[0x0][0x360] ;  /* 0x0000d800ff097b82 */ /* 0x000e240000000800 */
[----:B0-----:R-:W-:-:S05]  /*0050*/  IMAD R9, R9, UR4, R0 ;  /* 0x0000000409097c24 */ /* 0x001fca000f8e0200 */
[----:B-1----:R-:W-:-:S13]  /*0060*/  ISETP.GE.AND P0, PT, R9, UR5, PT ;  /* 0x0000000509007c0c */ /* 0x002fda000bf06270 */
[----:B------:R-:W-:Y:S05]  /*0070*/  @P0 EXIT ;  /* 0x000000000000094d */ /* 0x000fea0003800000 */
[----:B------:R-:W0:Y:S01]  /*0080*/  LDC.64 R2, c[0x0][0x380] ;  /* 0x0000e000ff027b82 */ /* 0x000e220000000a00 */
[----:B------:R-:W1:Y:S07]  /*0090*/  LDCU.64 UR4, c[0x0][0x358] ;  /* 0x00006b00ff0477ac */ /* 0x000e6e0008000a00 */
[----:B------:R-:W2:Y:S08]  /*00a0*/  LDC.64 R4, c[0x0][0x388] ;  /* 0x0000e200ff047b82 */ /* 0x000eb00000000a00 */
[----:B------:R-:W3:Y:S01]  /*00b0*/  LDC.64 R6, c[0x0][0x390] ;  /* 0x0000e400ff067b82 */ /* 0x000ee20000000a00 */
[----:B0-----:R-:W-:-:S06]  /*00c0*/  IMAD.WIDE R2, R9, 0x4, R2 ;  /* 0x0000000409027825 */ /* 0x001fcc00078e0202 */
[----:B-1----:R-:W4:Y:S01]  /*00d0*/  LDG.E R2, desc[UR4][R2.64] ;  /* 0x0000000402027981 */ /* 0x002f22000c1e1900 */
[----:B--2---:R-:W-:-:S06]  /*00e0*/  IMAD.WIDE R4, R9, 0x4, R4 ;  /* 0x0000000409047825 */ /* 0x004fcc00078e0204 */
[----:B------:R-:W4:Y:S01]  /*00f0*/  LDG.E R5, desc[UR4][R4.64] ;  /* 0x0000000404057981 */ /* 0x000f22000c1e1900 */
[----:B---3--:R-:W-:-:S04]  /*0100*/  IMAD.WIDE R6, R9, 0x4, R6 ;  /* 0x0000000409067825 */ /* 0x008fc800078e0206 */
[----:B----4-:R-:W-:-:S05]  /*0110*/  FADD R9, R2, R5 ;  /* 0x0000000502097221 */ /* 0x010fca0000000000 */
[----:B------:R-:W-:Y:S01]  /*0120*/  STG.E desc[UR4][R6.64], R9 ;  /* 0x0000000906007986 */ /* 0x000fe2000c101904 */
[----:B------:R-:W-:Y:S05]  /*0130*/  EXIT ;  /* 0x000000000000794d */ /* 0x000fea0003800000 */
.L_x_0:
[----:B------:R-:W-:-:S00]  /*0140*/  BRA `(.L_x_0) ;  /* 0xfffffffc00fc7947 */ /* 0x000fc0000383ffff */
[----:B------:R-:W-:-:S00]  /*0150*/  NOP ;  /* 0x0000000000007918 */ /* 0x000fc00000000000 */
        /* <DEDUP_REMOVED lines=10> */
.L_x_2:


//--------------------- .text.inplace_add_kernel  --------------------------
	.section	.text.inplace_add_kernel,"ax",@progbits
	.align	128
        .global         inplace_add_kernel
        .type           inplace_add_kernel,@function
        .size           inplace_add_kernel,(.L_x_3 - inplace_add_kernel)
        .other          inplace_add_kernel,@"STO_CUDA_ENTRY STV_DEFAULT"
inplace_add_kernel:
.text.inplace_add_kernel:
        /* <DEDUP_REMOVED lines=10> */
[----:B------:R-:W2:Y:S01]  /*00a0*/  LDC.64 R4, c[0x0][0x388] ;  /* 0x0000e200ff047b82 */ /* 0x000ea20000000a00 */
[----:B0-----:R-:W-:-:S06]  /*00b0*/  IMAD.WIDE R2, R7, 0x4, R2 ;  /* 0x0000000407027825 */ /* 0x001fcc00078e0202 */
[----:B-1----:R-:W3:Y:S01]  /*00c0*/  LDG.E R2, desc[UR4][R2.64] ;  /* 0x0000000402027981 */ /* 0x002ee2000c1e1900 */
[----:B--2---:R-:W-:-:S05]  /*00d0*/  IMAD.WIDE R4, R7, 0x4, R4 ;  /* 0x0000000407047825 */ /* 0x004fca00078e0204 */
[----:B------:R-:W3:Y:S02]  /*00e0*/  LDG.E R7, desc[UR4][R4.64] ;  /* 0x0000000404077981 */ /* 0x000ee4000c1e1900 */
[----:B---3--:R-:W-:-:S05]  /*00f0*/  FADD R7, R2, R7 ;  /* 0x0000000702077221 */ /* 0x008fca0000000000 */
[----:B------:R-:W-:Y:S01]  /*0100*/  STG.E desc[UR4][R4.64], R7 ;  /* 0x0000000704007986 */ /* 0x000fe2000c101904 */
[----:B------:R-:W-:Y:S05]  /*0110*/  EXIT ;  /* 0x000000000000794d */ /* 0x000fea0003800000 */
.L_x_1:
        /* <DEDUP_REMOVED lines=14> */
.L_x_3:


//--------------------- .nv.shared.reserved.0     --------------------------
	.section	.nv.shared.reserved.0,"aw",@nobits
	.weak		__nv_reservedSMEM_offset_0_alias
	.size		__nv_reservedSMEM_offset_0_alias, 0, 64
	.other		__nv_reservedSMEM_offset_0_alias,@"STO_CUDA_RESERVED_SHARED STV_DEFAULT"
__nv_reservedSMEM_offset_0_alias:
	.zero		0
	.zero		64


//--------------------- .nv.constant0.regular_add_kernel --------------------------
	.section	.nv.constant0.regular_add_kernel,"a",@progbits
	.sectionflags	@""
	.align	4
.nv.constant0.regular_add_kernel:
	.zero		924


//--------------------- .nv.constant0.inplace_add_kernel --------------------------
	.section	.nv.constant0.inplace_add_kernel,"a",@progbits
	.sectionflags	@""
	.align	4
.nv.constant0.inplace_add_kernel:
	.zero		916


//--------------------- SYMBOLS --------------------------

	.type		.nv.reservedSmem.offset0,@object
	.size		.nv.reservedSmem.offset0,0x4
